	.headerflags	@"EF_CUDA_TEXMODE_UNIFIED EF_CUDA_64BIT_ADDRESS EF_CUDA_ACCELERATORS EF_CUDA_SM90 EF_CUDA_VIRTUAL_SM(EF_CUDA_SM90)"
	.elftype	@"ET_EXEC"


//--------------------- .nv.info                  --------------------------
	.section	.nv.info,"",@"SHT_CUDA_INFO"
	.align	4


	//----- nvinfo : EIATTR_REGCOUNT
	.align		4
        /*0000*/ 	.byte	0x04, 0x2f
        /*0002*/ 	.short	(.L_3 - .L_2)
	.align		4
.L_2:
        /*0004*/ 	.word	index@(triton_poi_fused__native_batch_norm_legit_no_training_add_relu_23)
        /*0008*/ 	.word	0x00000020


	//----- nvinfo : EIATTR_MIN_STACK_SIZE
	.align		4
.L_3:
        /*000c*/ 	.byte	0x04, 0x12
        /*000e*/ 	.short	(.L_5 - .L_4)
	.align		4
.L_4:
        /*0010*/ 	.word	index@(triton_poi_fused__native_batch_norm_legit_no_training_add_relu_23)
        /*0014*/ 	.word	0x00000000


	//----- nvinfo : EIATTR_FRAME_SIZE
	.align		4
.L_5:
        /*0018*/ 	.byte	0x04, 0x11
        /*001a*/ 	.short	(.L_7 - .L_6)
	.align		4
.L_6:
        /*001c*/ 	.word	index@(triton_poi_fused__native_batch_norm_legit_no_training_add_relu_23)
        /*0020*/ 	.word	0x00000000


	//----- nvinfo : EIATTR_MIN_STACK_SIZE
	.align		4
.L_7:
        /*0024*/ 	.byte	0x04, 0x12
        /*0026*/ 	.short	(.L_9 - .L_8)
	.align		4
.L_8:
        /*0028*/ 	.word	index@(triton_poi_fused__native_batch_norm_legit_no_training_add_relu_23)
        /*002c*/ 	.word	0x00000000
.L_9:


//--------------------- .nv.info.triton_poi_fused__native_batch_norm_legit_no_training_add_relu_23 --------------------------
	.section	.nv.info.triton_poi_fused__native_batch_norm_legit_no_training_add_relu_23,"",@"SHT_CUDA_INFO"
	.sectionflags	@""
	.align	4


	//----- nvinfo : EIATTR_CUDA_API_VERSION
	.align		4
        /*0000*/ 	.byte	0x04, 0x37
        /*0002*/ 	.short	(.L_11 - .L_10)
.L_10:
        /*0004*/ 	.word	0x0000007c


	//----- nvinfo : EIATTR_KPARAM_INFO
	.align		4
.L_11:
        /*0008*/ 	.byte	0x04, 0x17
        /*000a*/ 	.short	(.L_13 - .L_12)
.L_12:
        /*000c*/ 	.word	0x00000000
        /*0010*/ 	.short	0x0008
        /*0012*/ 	.short	0x003c
        /*0014*/ 	.byte	0x00, 0xf0, 0x11, 0x00


	//----- nvinfo : EIATTR_KPARAM_INFO
	.align		4
.L_13:
        /*0018*/ 	.byte	0x04, 0x17
        /*001a*/ 	.short	(.L_15 - .L_14)
.L_14:
        /*001c*/ 	.word	0x00000000
        /*0020*/ 	.short	0x0007
        /*0022*/ 	.short	0x0038
        /*0024*/ 	.byte	0x00, 0xf0, 0x11, 0x00


	//----- nvinfo : EIATTR_KPARAM_INFO
	.align		4
.L_15:
        /*0028*/ 	.byte	0x04, 0x17
        /*002a*/ 	.short	(.L_17 - .L_16)
.L_16:
        /*002c*/ 	.word	0x00000000
        /*0030*/ 	.short	0x0006
        /*0032*/ 	.short	0x0030
        /*0034*/ 	.byte	0x00, 0xf4, 0x21, 0x00


	//----- nvinfo : EIATTR_KPARAM_INFO
	.align		4
.L_17:
        /*0038*/ 	.byte	0x04, 0x17
        /*003a*/ 	.short	(.L_19 - .L_18)
.L_18:
        /*003c*/ 	.word	0x00000000
        /*0040*/ 	.short	0x0005
        /*0042*/ 	.short	0x0028
        /*0044*/ 	.byte	0x00, 0xf4, 0x21, 0x00


	//----- nvinfo : EIATTR_KPARAM_INFO
	.align		4
.L_19:
        /*0048*/ 	.byte	0x04, 0x17
        /*004a*/ 	.short	(.L_21 - .L_20)
.L_20:
        /*004c*/ 	.word	0x00000000
        /*0050*/ 	.short	0x0004
        /*0052*/ 	.short	0x0020
        /*0054*/ 	.byte	0x00, 0xf4, 0x21, 0x00


	//----- nvinfo : EIATTR_KPARAM_INFO
	.align		4
.L_21:
        /*0058*/ 	.byte	0x04, 0x17
        /*005a*/ 	.short	(.L_23 - .L_22)
.L_22:
        /*005c*/ 	.word	0x00000000
        /*0060*/ 	.short	0x0003
        /*0062*/ 	.short	0x0018
        /*0064*/ 	.byte	0x00, 0xf4, 0x21, 0x00


	//----- nvinfo : EIATTR_KPARAM_INFO
	.align		4
.L_23:
        /*0068*/ 	.byte	0x04, 0x17
        /*006a*/ 	.short	(.L_25 - .L_24)
.L_24:
        /*006c*/ 	.word	0x00000000
        /*0070*/ 	.short	0x0002
        /*0072*/ 	.short	0x0010
        /*0074*/ 	.byte	0x00, 0xf4, 0x21, 0x00


	//----- nvinfo : EIATTR_KPARAM_INFO
	.align		4
.L_25:
        /*0078*/ 	.byte	0x04, 0x17
        /*007a*/ 	.short	(.L_27 - .L_26)
.L_26:
        /*007c*/ 	.word	0x00000000
        /*0080*/ 	.short	0x0001
        /*0082*/ 	.short	0x0008
        /*0084*/ 	.byte	0x00, 0xf4, 0x21, 0x00


	//----- nvinfo : EIATTR_KPARAM_INFO
	.align		4
.L_27:
        /*0088*/ 	.byte	0x04, 0x17
        /*008a*/ 	.short	(.L_29 - .L_28)
.L_28:
        /*008c*/ 	.word	0x00000000
        /*0090*/ 	.short	0x0000
        /*0092*/ 	.short	0x0000
        /*0094*/ 	.byte	0x00, 0xf4, 0x21, 0x00


	//----- nvinfo : EIATTR_SPARSE_MMA_MASK
	.align		4
.L_29:
        /*0098*/ 	.byte	0x03, 0x50
        /*009a*/ 	.short	0x0000


	//----- nvinfo : EIATTR_MAXREG_COUNT
	.align		4
        /*009c*/ 	.byte	0x03, 0x1b
        /*009e*/ 	.short	0x00ff


	//----- nvinfo : EIATTR_EXIT_INSTR_OFFSETS
	.align		4
        /*00a0*/ 	.byte	0x04, 0x1c
        /*00a2*/ 	.short	(.L_31 - .L_30)


	//   ....[0]....
.L_30:
        /*00a4*/ 	.word	0x000008a0


	//   ....[1]....
        /*00a8*/ 	.word	0x00000970


	//----- nvinfo : EIATTR_REQNTID
	.align		4
.L_31:
        /*00ac*/ 	.byte	0x04, 0x10
        /*00ae*/ 	.short	(.L_33 - .L_32)
.L_32:
        /*00b0*/ 	.word	0x00000080
        /*00b4*/ 	.word	0x00000001
        /*00b8*/ 	.word	0x00000001


	//----- nvinfo : EIATTR_CBANK_PARAM_SIZE
	.align		4
.L_33:
        /*00bc*/ 	.byte	0x03, 0x19
        /*00be*/ 	.short	0x0040


	//----- nvinfo : EIATTR_PARAM_CBANK
	.align		4
        /*00c0*/ 	.byte	0x04, 0x0a
        /*00c2*/ 	.short	(.L_35 - .L_34)
	.align		4
.L_34:
        /*00c4*/ 	.word	index@(.nv.constant0.triton_poi_fused__native_batch_norm_legit_no_training_add_relu_23)
        /*00c8*/ 	.short	0x0210
        /*00ca*/ 	.short	0x0040


	//----- nvinfo : EIATTR_SW_WAR
	.align		4
.L_35:
        /*00cc*/ 	.byte	0x04, 0x36
        /*00ce*/ 	.short	(.L_37 - .L_36)
.L_36:
        /*00d0*/ 	.word	0x00000008
.L_37:


//--------------------- .nv.callgraph             --------------------------
	.section	.nv.callgraph,"",@"SHT_CUDA_CALLGRAPH"
	.align	4
	.sectionentsize	8
	.align		4
        /*0000*/ 	.word	0x00000000
	.align		4
        /*0004*/ 	.word	0xffffffff
	.align		4
        /*0008*/ 	.word	0x00000000
	.align		4
        /*000c*/ 	.word	0xfffffffe
	.align		4
        /*0010*/ 	.word	0x00000000
	.align		4
        /*0014*/ 	.word	0xfffffffd
	.align		4
        /*0018*/ 	.word	0x00000000
	.align		4
        /*001c*/ 	.word	0xfffffffc


//--------------------- .nv.constant4             --------------------------
	.section	.nv.constant4,"a",@progbits
	.align	8
	.align		8
.nv.constant4:
        /*0000*/ 	.dword	_$_str
	.align		8
        /*0008*/ 	.dword	_$_str_$_2


//--------------------- .text.triton_poi_fused__native_batch_norm_legit_no_training_add_relu_23 --------------------------
	.section	.text.triton_poi_fused__native_batch_norm_legit_no_training_add_relu_23,"ax",@progbits
	.sectionflags	@"SHF_BARRIERS=1"
	.align	128
        .global         triton_poi_fused__native_batch_norm_legit_no_training_add_relu_23
        .type           triton_poi_fused__native_batch_norm_legit_no_training_add_relu_23,@function
        .size           triton_poi_fused__native_batch_norm_legit_no_training_add_relu_23,(.L_x_1 - triton_poi_fused__native_batch_norm_legit_no_training_add_relu_23)
        .other          triton_poi_fused__native_batch_norm_legit_no_training_add_relu_23,@"STO_CUDA_ENTRY STV_DEFAULT"
triton_poi_fused__native_batch_norm_legit_no_training_add_relu_23:
.text.triton_poi_fused__native_batch_norm_legit_no_training_add_relu_23:
[----:B------:R-:W0:Y:S01]  /*0000*/  LDC R1, c[0x0][0x28] ;  /* 0x00000a00ff017b82 */ /* 0x000e220000000800 */
[----:B------:R-:W1:Y:S07]  /*0010*/  S2R R0, SR_TID.X ;  /* 0x0000000000007919 */ /* 0x000e6e0000002100 */
[----:B------:R-:W2:Y:S01]  /*0020*/  S2UR UR4, SR_CTAID.X ;  /* 0x00000000000479c3 */ /* 0x000ea20000002500 */
[----:B------:R-:W-:Y:S02]  /*0030*/  CS2R R4, SRZ ;  /* 0x0000000000047805 */ /* 0x000fe4000001ff00 */
[----:B------:R-:W-:Y:S01]  /*0040*/  CS2R R6, SRZ ;  /* 0x0000000000067805 */ /* 0x000fe2000001ff00 */
[----:B------:R-:W3:Y:S01]  /*0050*/  S2R R2, SR_CTAID.Y ;  /* 0x0000000000027919 */ /* 0x000ee20000002600 */
[----:B------:R-:W-:Y:S01]  /*0060*/  CS2R R8, SRZ ;  /* 0x0000000000087805 */ /* 0x000fe2000001ff00 */
[----:B------:R-:W-:-:S02]  /*0070*/  ULDC.64 UR8, c[0x0][0x208] ;  /* 0x0000820000087ab9 */ /* 0x000fc40000000a00 */
[----:B------:R-:W4:Y:S08]  /*0080*/  LDC.64 R14, c[0x0][0x218] ;  /* 0x00008600ff0e7b82 */ /* 0x000f300000000a00 */
[----:B------:R-:W5:Y:S01]  /*0090*/  LDC.64 R12, c[0x0][0x210] ;  /* 0x00008400ff0c7b82 */ /* 0x000f620000000a00 */
[----:B--2---:R-:W-:-:S07]  /*00a0*/  USHF.L.U32 UR4, UR4, 0x3, URZ ;  /* 0x0000000304047899 */ /* 0x004fce000800063f */
[----:B------:R-:W2:Y:S01]  /*00b0*/  LDC.64 R26, c[0x0][0x220] ;  /* 0x00008800ff1a7b82 */ /* 0x000ea20000000a00 */
[----:B-1----:R-:W-:Y:S02]  /*00c0*/  SHF.R.U32.HI R3, RZ, 0x1, R0 ;  /* 0x00000001ff037819 */ /* 0x002fe40000011600 */
[----:B------:R-:W-:-:S05]  /*00d0*/  LOP3.LUT R23, R0, 0x1, RZ, 0xc0, !PT ;  /* 0x0000000100177812 */ /* 0x000fca00078ec0ff */
[----:B------:R-:W1:Y:S01]  /*00e0*/  LDC.64 R28, c[0x0][0x228] ;  /* 0x00008a00ff1c7b82 */ /* 0x000e620000000a00 */
[----:B---3--:R-:W-:Y:S01]  /*00f0*/  IMAD.SHL.U32 R2, R2, 0x40, RZ ;  /* 0x0000004002027824 */ /* 0x008fe200078e00ff */
[----:B------:R-:W-:Y:S02]  /*0100*/  SGXT.U32 R3, R3, 0x6 ;  /* 0x000000060303781a */ /* 0x000fe40000000000 */
[----:B------:R-:W-:Y:S02]  /*0110*/  LEA R23, R23, UR4, 0x2 ;  /* 0x0000000417177c11 */ /* 0x000fe4000f8e10ff */
[----:B------:R-:W-:Y:S02]  /*0120*/  LOP3.LUT R10, R2, R3, RZ, 0xfc, !PT ;  /* 0x00000003020a7212 */ /* 0x000fe400078efcff */
[C---:B------:R-:W-:Y:S01]  /*0130*/  ISETP.GE.AND P1, PT, R23.reuse, 0x400, PT ;  /* 0x000004001700780c */ /* 0x040fe20003f26270 */
[----:B----4-:R-:W-:Y:S01]  /*0140*/  IMAD.WIDE R18, R23, 0x4, R14 ;  /* 0x0000000417127825 */ /* 0x010fe200078e020e */
[----:B------:R-:W3:Y:S02]  /*0150*/  LDC.64 R20, c[0x0][0x230] ;  /* 0x00008c00ff147b82 */ /* 0x000ee40000000a00 */
[C---:B------:R-:W-:Y:S01]  /*0160*/  ISETP.LT.AND P0, PT, R10.reuse, 0x40, !P1 ;  /* 0x000000400a00780c */ /* 0x040fe20004f01270 */
[----:B------:R-:W-:Y:S01]  /*0170*/  IMAD R3, R10, 0x400, R23 ;  /* 0x000004000a037824 */ /* 0x000fe200078e0217 */
[----:B------:R-:W-:-:S03]  /*0180*/  CS2R R10, SRZ ;  /* 0x00000000000a7805 */ /* 0x000fc6000001ff00 */
[----:B-----5:R-:W-:Y:S01]  /*0190*/  IMAD.WIDE R16, R3, 0x4, R12 ;  /* 0x0000000403107825 */ /* 0x020fe200078e020c */
[----:B------:R-:W4:Y:S03]  /*01a0*/  LDC.64 R24, c[0x0][0x238] ;  /* 0x00008e00ff187b82 */ /* 0x000f260000000a00 */
[----:B------:R5:W3:Y:S04]  /*01b0*/  @!P1 LDG.E.EL.128 R8, desc[UR8][R18.64] ;  /* 0x0000000812089981 */ /* 0x000ae8000c2e1d00 */
[----:B------:R1:W3:Y:S01]  /*01c0*/  @P0 LDG.E.EL.128 R4, desc[UR8][R16.64] ;  /* 0x0000000810040981 */ /* 0x0002e2000c2e1d00 */
[----:B------:R-:W-:Y:S02]  /*01d0*/  CS2R R12, SRZ ;  /* 0x00000000000c7805 */ /* 0x000fe4000001ff00 */
[----:B------:R-:W-:Y:S01]  /*01e0*/  CS2R R14, SRZ ;  /* 0x00000000000e7805 */ /* 0x000fe2000001ff00 */
[----:B--2---:R-:W-:-:S05]  /*01f0*/  IMAD.WIDE R26, R23, 0x4, R26 ;  /* 0x00000004171a7825 */ /* 0x004fca00078e021a */
[----:B------:R2:W3:Y:S01]  /*0200*/  @!P1 LDG.E.EL.128 R12, desc[UR8][R26.64] ;  /* 0x000000081a0c9981 */ /* 0x0004e2000c2e1d00 */
[----:B-----5:R-:W-:Y:S02]  /*0210*/  CS2R R18, SRZ ;  /* 0x0000000000127805 */ /* 0x020fe4000001ff00 */
[----:B01----:R-:W-:Y:S01]  /*0220*/  CS2R R16, SRZ ;  /* 0x0000000000107805 */ /* 0x003fe2000001ff00 */
[----:B------:R-:W-:-:S05]  /*0230*/  IMAD.WIDE R28, R23, 0x4, R28 ;  /* 0x00000004171c7825 */ /* 0x000fca00078e021c */
[----:B------:R4:W5:Y:S01]  /*0240*/  @!P1 LDG.E.EL.128 R16, desc[UR8][R28.64] ;  /* 0x000000081c109981 */ /* 0x000962000c2e1d00 */
[----:B--2---:R-:W-:Y:S01]  /*0250*/  CS2R R26, SRZ ;  /* 0x00000000001a7805 */ /* 0x004fe2000001ff00 */
[----:B----4-:R-:W-:Y:S01]  /*0260*/  IMAD.WIDE R28, R3, 0x4, R24 ;  /* 0x00000004031c7825 */ /* 0x010fe200078e0218 */
[----:B------:R-:W-:-:S06]  /*0270*/  CS2R R24, SRZ ;  /* 0x0000000000187805 */ /* 0x000fcc000001ff00 */
[----:B------:R-:W2:Y:S01]  /*0280*/  @P0 LDG.E.EL.128 R24, desc[UR8][R28.64] ;  /* 0x000000081c180981 */ /* 0x000ea2000c2e1d00 */
[----:B---3--:R-:W-:Y:S01]  /*0290*/  FADD R7, -R11, R7 ;  /* 0x000000070b077221 */ /* 0x008fe20000000100 */
[----:B------:R-:W-:Y:S01]  /*02a0*/  FADD R6, -R10, R6 ;  /* 0x000000060a067221 */ /* 0x000fe20000000100 */
[----:B------:R-:W-:Y:S01]  /*02b0*/  IMAD.WIDE R10, R23, 0x4, R20 ;  /* 0x00000004170a7825 */ /* 0x000fe200078e0214 */
[----:B------:R-:W-:Y:S02]  /*02c0*/  CS2R R20, SRZ ;  /* 0x0000000000147805 */ /* 0x000fe4000001ff00 */
[----:B------:R-:W-:-:S06]  /*02d0*/  CS2R R22, SRZ ;  /* 0x0000000000167805 */ /* 0x000fcc000001ff00 */
[----:B------:R0:W5:Y:S01]  /*02e0*/  @!P1 LDG.E.EL.128 R20, desc[UR8][R10.64] ;  /* 0x000000080a149981 */ /* 0x000162000c2e1d00 */
[----:B------:R-:W-:-:S04]  /*02f0*/  FADD R12, R12, 9.9999997473787516356e-06 ;  /* 0x3727c5ac0c0c7421 */ /* 0x000fc80000000000 */
[----:B0-----:R-:W0:Y:S01]  /*0300*/  MUFU.SQRT R11, R12 ;  /* 0x0000000c000b7308 */ /* 0x001e220000002000 */
[----:B------:R-:W-:Y:S01]  /*0310*/  FADD R13, R13, 9.9999997473787516356e-06 ;  /* 0x3727c5ac0d0d7421 */ /* 0x000fe20000000000 */
[C---:B0-----:R-:W-:Y:S02]  /*0320*/  FSETP.GT.AND P1, PT, R11.reuse, 8.50705917302346158658e+37, PT ;  /* 0x7e8000000b00780b */ /* 0x041fe40003f24000 */
[----:B------:R-:W-:-:S04]  /*0330*/  FSETP.GEU.AND P4, PT, R11, 1.175494350822287508e-38, PT ;  /* 0x008000000b00780b */ /* 0x000fc80003f8e000 */
[----:B------:R-:W0:Y:S01]  /*0340*/  MUFU.SQRT R3, R13 ;  /* 0x0000000d00037308 */ /* 0x000e220000002000 */
[----:B------:R-:W-:Y:S01]  /*0350*/  FADD R15, R15, 9.9999997473787516356e-06 ;  /* 0x3727c5ac0f0f7421 */ /* 0x000fe20000000000 */
[----:B------:R-:W-:-:S05]  /*0360*/  FADD R14, R14, 9.9999997473787516356e-06 ;  /* 0x3727c5ac0e0e7421 */ /* 0x000fca0000000000 */
[----:B------:R-:W-:-:S04]  /*0370*/  @P1 FMUL R11, R11, 0.25 ;  /* 0x3e8000000b0b1820 */ /* 0x000fc80000400000 */
[----:B------:R-:W-:Y:S01]  /*0380*/  @!P4 FMUL R11, R11, 16777216 ;  /* 0x4b8000000b0bc820 */ /* 0x000fe20000400000 */
[----:B------:R-:W1:Y:S01]  /*0390*/  MUFU.SQRT R12, R15 ;  /* 0x0000000f000c7308 */ /* 0x000e620000002000 */
[----:B------:R-:W-:Y:S01]  /*03a0*/  FADD R5, -R9, R5 ;  /* 0x0000000509057221 */ /* 0x000fe20000000100 */
[----:B------:R-:W-:Y:S01]  /*03b0*/  IMAD.MOV.U32 R9, RZ, RZ, 0x3e800000 ;  /* 0x3e800000ff097424 */ /* 0x000fe200078e00ff */
[----:B0-----:R-:W-:-:S05]  /*03c0*/  FSETP.GT.AND P3, PT, R3, 8.50705917302346158658e+37, PT ;  /* 0x7e8000000300780b */ /* 0x001fca0003f64000 */
[----:B------:R-:W0:Y:S01]  /*03d0*/  MUFU.SQRT R10, R14 ;  /* 0x0000000e000a7308 */ /* 0x000e220000002000 */
[----:B------:R-:W-:Y:S01]  /*03e0*/  FADD R4, -R8, R4 ;  /* 0x0000000408047221 */ /* 0x000fe20000000100 */
[----:B------:R-:W-:-:S06]  /*03f0*/  FSEL R8, R9, 1, P1 ;  /* 0x3f80000009087808 */ /* 0x000fcc0000800000 */
[----:B------:R-:W3:Y:S01]  /*0400*/  MUFU.RCP R11, R11 ;  /* 0x0000000b000b7308 */ /* 0x000ee20000001000 */
[----:B------:R-:W-:Y:S01]  /*0410*/  @!P4 FMUL R8, R8, 16777216 ;  /* 0x4b8000000808c820 */ /* 0x000fe20000400000 */
[----:B-1----:R-:W-:Y:S02]  /*0420*/  FSETP.GT.AND P4, PT, R12, 8.50705917302346158658e+37, PT ;  /* 0x7e8000000c00780b */ /* 0x002fe40003f84000 */
[C---:B------:R-:W-:Y:S01]  /*0430*/  FSETP.GEU.AND P0, PT, R3.reuse, 1.175494350822287508e-38, PT ;  /* 0x008000000300780b */ /* 0x040fe20003f0e000 */
[----:B------:R-:W-:Y:S01]  /*0440*/  @P3 FMUL R3, R3, 0.25 ;  /* 0x3e80000003033820 */ /* 0x000fe20000400000 */
[C---:B0-----:R-:W-:Y:S02]  /*0450*/  FSETP.GT.AND P2, PT, R10.reuse, 8.50705917302346158658e+37, PT ;  /* 0x7e8000000a00780b */ /* 0x041fe40003f44000 */
[----:B------:R-:W-:Y:S01]  /*0460*/  FSETP.GEU.AND P1, PT, R10, 1.175494350822287508e-38, PT ;  /* 0x008000000a00780b */ /* 0x000fe20003f2e000 */
[----:B---3--:R-:W-:Y:S01]  /*0470*/  FMUL R11, R11, R8 ;  /* 0x000000080b0b7220 */ /* 0x008fe20000400000 */
[----:B------:R-:W-:-:S02]  /*0480*/  FSEL R8, R9, 1, P3 ;  /* 0x3f80000009087808 */ /* 0x000fc40001800000 */
[----:B------:R-:W-:-:S03]  /*0490*/  FSETP.GEU.AND P3, PT, R12, 1.175494350822287508e-38, PT ;  /* 0x008000000c00780b */ /* 0x000fc60003f6e000 */
[----:B------:R-:W-:-:S04]  /*04a0*/  @P4 FMUL R12, R12, 0.25 ;  /* 0x3e8000000c0c4820 */ /* 0x000fc80000400000 */
[----:B------:R-:W-:Y:S01]  /*04b0*/  @P2 FMUL R10, R10, 0.25 ;  /* 0x3e8000000a0a2820 */ /* 0x000fe20000400000 */
[----:B------:R-:W-:Y:S01]  /*04c0*/  @!P0 FMUL R3, R3, 16777216 ;  /* 0x4b80000003038820 */ /* 0x000fe20000400000 */
[----:B------:R-:W0:Y:S02]  /*04d0*/  S2UR UR6, SR_CgaCtaId ;  /* 0x00000000000679c3 */ /* 0x000e240000008800 */
[----:B------:R-:W-:Y:S02]  /*04e0*/  @!P1 FMUL R10, R10, 16777216 ;  /* 0x4b8000000a0a9820 */ /* 0x000fe40000400000 */
[----:B------:R-:W-:Y:S01]  /*04f0*/  @!P3 FMUL R12, R12, 16777216 ;  /* 0x4b8000000c0cb820 */ /* 0x000fe20000400000 */
[----:B------:R-:W1:Y:S01]  /*0500*/  MUFU.RCP R3, R3 ;  /* 0x0000000300037308 */ /* 0x000e620000001000 */
[----:B------:R-:W-:-:S07]  /*0510*/  FSEL R14, R9, 1, P2 ;  /* 0x3f800000090e7808 */ /* 0x000fce0001000000 */
[----:B------:R-:W3:Y:S01]  /*0520*/  MUFU.RCP R13, R10 ;  /* 0x0000000a000d7308 */ /* 0x000ee20000001000 */
[----:B------:R-:W-:-:S07]  /*0530*/  FSEL R15, R9, 1, P4 ;  /* 0x3f800000090f7808 */ /* 0x000fce0002000000 */
[----:B------:R-:W4:Y:S01]  /*0540*/  MUFU.RCP R12, R12 ;  /* 0x0000000c000c7308 */ /* 0x000f220000001000 */
[----:B------:R-:W-:Y:S01]  /*0550*/  @!P0 FMUL R8, R8, 16777216 ;  /* 0x4b80000008088820 */ /* 0x000fe20000400000 */
[----:B------:R-:W-:Y:S01]  /*0560*/  @!P1 FMUL R14, R14, 16777216 ;  /* 0x4b8000000e0e9820 */ /* 0x000fe20000400000 */
[----:B------:R-:W-:Y:S02]  /*0570*/  @!P3 FMUL R15, R15, 16777216 ;  /* 0x4b8000000f0fb820 */ /* 0x000fe40000400000 */
[----:B-1----:R-:W-:Y:S01]  /*0580*/  FMUL R8, R3, R8 ;  /* 0x0000000803087220 */ /* 0x002fe20000400000 */
[----:B---3--:R-:W-:Y:S01]  /*0590*/  FMUL R13, R13, R14 ;  /* 0x0000000e0d0d7220 */ /* 0x008fe20000400000 */
[----:B------:R-:W-:Y:S01]  /*05a0*/  SHF.R.U32.HI R3, RZ, 0x1, R0 ;  /* 0x00000001ff037819 */ /* 0x000fe20000011600 */
[----:B------:R-:W-:Y:S01]  /*05b0*/  FMUL R11, R11, R4 ;  /* 0x000000040b0b7220 */ /* 0x000fe20000400000 */
[----:B------:R-:W-:Y:S01]  /*05c0*/  UMOV UR5, 0x400 ;  /* 0x0000040000057882 */ /* 0x000fe20000000000 */
[----:B------:R-:W-:Y:S01]  /*05d0*/  LOP3.LUT R29, R0, 0x1, RZ, 0xc0, !PT ;  /* 0x00000001001d7812 */ /* 0x000fe200078ec0ff */
[----:B----4-:R-:W-:Y:S01]  /*05e0*/  FMUL R12, R12, R15 ;  /* 0x0000000f0c0c7220 */ /* 0x010fe20000400000 */
[----:B------:R-:W-:Y:S01]  /*05f0*/  FMUL R8, R8, R5 ;  /* 0x0000000508087220 */ /* 0x000fe20000400000 */
[----:B------:R-:W-:-:S02]  /*0600*/  FMUL R13, R13, R6 ;  /* 0x000000060d0d7220 */ /* 0x000fc40000400000 */
[----:B------:R-:W-:Y:S01]  /*0610*/  FMUL R12, R12, R7 ;  /* 0x000000070c0c7220 */ /* 0x000fe20000400000 */
[----:B0-----:R-:W-:Y:S01]  /*0620*/  UPRMT UR5, UR6, 0x654, UR5 ;  /* 0x0000065406057896 */ /* 0x001fe20008000005 */
[----:B------:R-:W-:Y:S01]  /*0630*/  SGXT.U32 R10, R3, 0x6 ;  /* 0x00000006030a781a */ /* 0x000fe20000000000 */
[C---:B------:R-:W-:Y:S01]  /*0640*/  IMAD.SHL.U32 R3, R29.reuse, 0x100, RZ ;  /* 0x000001001d037824 */ /* 0x040fe200078e00ff */
[----:B------:R-:W-:Y:S02]  /*0650*/  SHF.R.U32.HI R5, RZ, 0x4, R0 ;  /* 0x00000004ff057819 */ /* 0x000fe40000011600 */
[----:B------:R-:W-:Y:S01]  /*0660*/  PRMT R9, R10, 0x6540, R29 ;  /* 0x000065400a097816 */ /* 0x000fe2000000001d */
[C---:B------:R-:W-:Y:S01]  /*0670*/  IMAD.SHL.U32 R6, R0.reuse, 0x10, RZ ;  /* 0x0000001000067824 */ /* 0x040fe200078e00ff */
[----:B------:R-:W-:Y:S02]  /*0680*/  LEA R10, R29, UR5, 0x6 ;  /* 0x000000051d0a7c11 */ /* 0x000fe4000f8e30ff */
[----:B------:R-:W-:Y:S01]  /*0690*/  LEA.HI R14, R3, UR5, RZ, 0x1e ;  /* 0x00000005030e7c11 */ /* 0x000fe2000f8ff0ff */
[----:B------:R-:W-:-:S02]  /*06a0*/  IMAD.SHL.U32 R15, R0, 0x4, RZ ;  /* 0x00000004000f7824 */ /* 0x000fc400078e00ff */
[C---:B------:R-:W-:Y:S01]  /*06b0*/  IMAD R3, R9.reuse, 0x4, R10 ;  /* 0x0000000409037824 */ /* 0x040fe200078e020a */
[----:B------:R-:W-:Y:S01]  /*06c0*/  LOP3.LUT R10, R6, 0x7f0, RZ, 0xc0, !PT ;  /* 0x000007f0060a7812 */ /* 0x000fe200078ec0ff */
[----:B------:R-:W-:Y:S01]  /*06d0*/  IMAD R9, R9, 0x4, R14 ;  /* 0x0000000409097824 */ /* 0x000fe200078e020e */
[----:B------:R-:W-:Y:S01]  /*06e0*/  LOP3.LUT R2, R2, 0x3c, R15, 0xf8, !PT ;  /* 0x0000003c02027812 */ /* 0x000fe200078ef80f */
[----:B-----5:R-:W-:Y:S01]  /*06f0*/  FFMA R11, R11, R16, R20 ;  /* 0x000000100b0b7223 */ /* 0x020fe20000000014 */
[----:B------:R-:W-:Y:S01]  /*0700*/  FFMA R12, R12, R19, R23 ;  /* 0x000000130c0c7223 */ /* 0x000fe20000000017 */
[----:B------:R-:W-:Y:S01]  /*0710*/  FFMA R4, R8, R17, R21 ;  /* 0x0000001108047223 */ /* 0x000fe20000000015 */
[----:B------:R-:W-:Y:S02]  /*0720*/  FFMA R13, R13, R18, R22 ;  /* 0x000000120d0d7223 */ /* 0x000fe40000000016 */
[C---:B--2---:R-:W-:Y:S01]  /*0730*/  FSETP.GEU.AND P1, PT, R11.reuse, -R24, PT ;  /* 0x800000180b00720b */ /* 0x044fe20003f2e000 */
[----:B------:R-:W-:Y:S01]  /*0740*/  FADD R11, R11, R24 ;  /* 0x000000180b0b7221 */ /* 0x000fe20000000000 */
[C---:B------:R-:W-:Y:S01]  /*0750*/  FSETP.GEU.AND P3, PT, R4.reuse, -R25, PT ;  /* 0x800000190400720b */ /* 0x040fe20003f6e000 */
[----:B------:R-:W-:Y:S01]  /*0760*/  FADD R4, R4, R25 ;  /* 0x0000001904047221 */ /* 0x000fe20000000000 */
[C---:B------:R-:W-:Y:S01]  /*0770*/  FSETP.GEU.AND P2, PT, R13.reuse, -R26, PT ;  /* 0x8000001a0d00720b */ /* 0x040fe20003f4e000 */
[----:B------:R-:W-:Y:S01]  /*0780*/  FADD R13, R13, R26 ;  /* 0x0000001a0d0d7221 */ /* 0x000fe20000000000 */
[C---:B------:R-:W-:Y:S01]  /*0790*/  FSETP.GEU.AND P4, PT, R12.reuse, -R27, PT ;  /* 0x8000001b0c00720b */ /* 0x040fe20003f8e000 */
[----:B------:R-:W-:Y:S01]  /*07a0*/  FADD R12, R12, R27 ;  /* 0x0000001b0c0c7221 */ /* 0x000fe20000000000 */
[----:B------:R-:W-:-:S02]  /*07b0*/  SGXT.U32 R8, R5, 0x3 ;  /* 0x000000030508781a */ /* 0x000fc40000000000 */
[----:B------:R-:W-:Y:S02]  /*07c0*/  LOP3.LUT R5, R0, 0x70, RZ, 0xc0, !PT ;  /* 0x0000007000057812 */ /* 0x000fe400078ec0ff */
[----:B------:R-:W-:Y:S02]  /*07d0*/  FSEL R0, R11, RZ, P1 ;  /* 0x000000ff0b007208 */ /* 0x000fe40000800000 */
[----:B------:R-:W-:Y:S02]  /*07e0*/  FSEL R4, R4, RZ, P3 ;  /* 0x000000ff04047208 */ /* 0x000fe40001800000 */
[----:B------:R-:W-:Y:S02]  /*07f0*/  FSEL R6, R13, RZ, P2 ;  /* 0x000000ff0d067208 */ /* 0x000fe40001000000 */
[----:B------:R-:W-:Y:S01]  /*0800*/  FSEL R12, R12, RZ, P4 ;  /* 0x000000ff0c0c7208 */ /* 0x000fe20002000000 */
[----:B------:R0:W-:Y:S04]  /*0810*/  STS [R3], R0 ;  /* 0x0000000003007388 */ /* 0x0001e80000000800 */
[----:B------:R0:W-:Y:S04]  /*0820*/  STS [R9+0x110], R4 ;  /* 0x0001100409007388 */ /* 0x0001e80000000800 */
[----:B------:R0:W-:Y:S04]  /*0830*/  STS [R9+0x220], R6 ;  /* 0x0002200609007388 */ /* 0x0001e80000000800 */
[----:B------:R0:W-:Y:S01]  /*0840*/  STS [R9+0x330], R12 ;  /* 0x0003300c09007388 */ /* 0x0001e20000000800 */
[----:B------:R-:W-:Y:S01]  /*0850*/  LOP3.LUT R8, R8, UR4, RZ, 0xfc, !PT ;  /* 0x0000000408087c12 */ /* 0x000fe2000f8efcff */
[----:B------:R-:W-:Y:S03]  /*0860*/  BAR.SYNC.DEFER_BLOCKING 0x0 ;  /* 0x0000000000007b1d */ /* 0x000fe60000010000 */
[----:B------:R-:W-:-:S04]  /*0870*/  ISETP.GE.AND P0, PT, R8, 0x400, PT ;  /* 0x000004000800780c */ /* 0x000fc80003f06270 */
[----:B------:R-:W-:Y:S02]  /*0880*/  ISETP.LT.AND P0, PT, R2, 0x40, !P0 ;  /* 0x000000400200780c */ /* 0x000fe40004701270 */
[----:B------:R-:W-:-:S11]  /*0890*/  IADD3 R5, R10, UR5, R5 ;  /* 0x000000050a057c10 */ /* 0x000fd6000fffe005 */
[----:B0-----:R-:W-:Y:S05]  /*08a0*/  @!P0 EXIT ;  /* 0x000000000000894d */ /* 0x001fea0003800000 */
[----:B------:R-:W0:Y:S01]  /*08b0*/  LDS.128 R4, [R5] ;  /* 0x0000000005047984 */ /* 0x000e220000000c00 */
[----:B------:R-:W-:Y:S01]  /*08c0*/  SHF.R.S32.HI R3, RZ, 0x1f, R2 ;  /* 0x0000001fff037819 */ /* 0x000fe20000011402 */
[----:B------:R-:W1:Y:S03]  /*08d0*/  LDC.64 R10, c[0x0][0x240] ;  /* 0x00009000ff0a7b82 */ /* 0x000e660000000a00 */
[----:B------:R-:W-:-:S04]  /*08e0*/  LEA.HI R3, R3, R2, RZ, 0x4 ;  /* 0x0000000203037211 */ /* 0x000fc800078f20ff */
[C---:B------:R-:W-:Y:S01]  /*08f0*/  LOP3.LUT R9, R3.reuse, 0xfffffff0, RZ, 0xc0, !PT ;  /* 0xfffffff003097812 */ /* 0x040fe200078ec0ff */
[----:B------:R-:W-:-:S04]  /*0900*/  IMAD.SHL.U32 R3, R3, 0x400, RZ ;  /* 0x0000040003037824 */ /* 0x000fc800078e00ff */
[----:B------:R-:W-:Y:S01]  /*0910*/  IMAD.IADD R9, R2, 0x1, -R9 ;  /* 0x0000000102097824 */ /* 0x000fe200078e0a09 */
[----:B------:R-:W-:-:S03]  /*0920*/  LOP3.LUT R0, R3, 0xffffc000, RZ, 0xc0, !PT ;  /* 0xffffc00003007812 */ /* 0x000fc600078ec0ff */
[----:B------:R-:W-:-:S04]  /*0930*/  IMAD R9, R8, 0x10, R9 ;  /* 0x0000001008097824 */ /* 0x000fc800078e0209 */
[----:B------:R-:W-:-:S04]  /*0940*/  IMAD.IADD R3, R9, 0x1, R0 ;  /* 0x0000000109037824 */ /* 0x000fc800078e0200 */
[----:B-1----:R-:W-:-:S05]  /*0950*/  IMAD.WIDE R2, R3, 0x4, R10 ;  /* 0x0000000403027825 */ /* 0x002fca00078e020a */
[----:B0-----:R-:W-:Y:S01]  /*0960*/  STG.E.128 desc[UR8][R2.64], R4 ;  /* 0x0000000402007986 */ /* 0x001fe2000c101d08 */
[----:B------:R-:W-:Y:S05]  /*0970*/  EXIT ;  /* 0x000000000000794d */ /* 0x000fea0003800000 */
.L_x_0:
[----:B------:R-:W-:-:S00]  /*0980*/  BRA `(.L_x_0) ;  /* 0xfffffffc00fc7947 */ /* 0x000fc0000383ffff */
[----:B------:R-:W-:-:S00]  /*0990*/  NOP ;  /* 0x0000000000007918 */ /* 0x000fc00000000000 */
        /* <DEDUP_REMOVED lines=14> */
.L_x_1:


//--------------------- .nv.global.init           --------------------------
	.section	.nv.global.init,"aw",@progbits
.nv.global.init:
	.type		_$_str,@object
	.size		_$_str,(_$_str_$_2 - _$_str)
_$_str:
        /*0000*/ 	.byte	0x5f, 0x5f, 0x43, 0x55, 0x44, 0x41, 0x5f, 0x46, 0x54, 0x5a, 0x00
	.type		_$_str_$_2,@object
	.size		_$_str_$_2,(.L_1 - _$_str_$_2)
_$_str_$_2:
        /*000b*/ 	.byte	0x5f, 0x5f, 0x43, 0x55, 0x44, 0x41, 0x5f, 0x50, 0x52, 0x45, 0x43, 0x5f, 0x53, 0x51, 0x52, 0x54
        /*001b*/ 	.byte	0x00
.L_1:


//--------------------- .nv.shared.triton_poi_fused__native_batch_norm_legit_no_training_add_relu_23 --------------------------
	.section	.nv.shared.triton_poi_fused__native_batch_norm_legit_no_training_add_relu_23,"aw",@nobits
	.sectionflags	@""
	.align	16
	.zero		1024


//--------------------- .nv.constant0.triton_poi_fused__native_batch_norm_legit_no_training_add_relu_23 --------------------------
	.section	.nv.constant0.triton_poi_fused__native_batch_norm_legit_no_training_add_relu_23,"a",@progbits
	.sectionflags	@""
	.align	4
.nv.constant0.triton_poi_fused__native_batch_norm_legit_no_training_add_relu_23:
	.zero		592
